//
// Generated by NVIDIA NVVM Compiler
//
// Compiler Build ID: CL-36424714
// Cuda compilation tools, release 13.0, V13.0.88
// Based on NVVM 20.0.0
//

.version 9.0
.target sm_100
.address_size 64

	// .globl	_Z2dlPi

.visible .entry _Z2dlPi(
	.param .u64 .ptr .align 1 _Z2dlPi_param_0
)
{
	.reg .pred 	%p<4>;
	.reg .b32 	%r<12>;
	.reg .b64 	%rd<7>;

	ld.param.u64 	%rd2, [_Z2dlPi_param_0];
	cvta.to.global.u64 	%rd1, %rd2;
	mov.u32 	%r1, %tid.x;
	mov.u32 	%r3, %ctaid.x;
	mov.u32 	%r4, %ntid.x;
	mad.lo.s32 	%r2, %r3, %r4, %r1;
	and.b32  	%r5, %r3, 1;
	setp.eq.b32 	%p1, %r5, 1;
	@%p1 bra 	$L__BB0_4;
	and.b32  	%r9, %r1, 1;
	setp.eq.b32 	%p3, %r9, 1;
	@%p3 bra 	$L__BB0_3;
	mul.wide.s32 	%rd5, %r2, 4;
	add.s64 	%rd6, %rd1, %rd5;
	ld.global.u32 	%r10, [%rd6];
	add.s32 	%r11, %r10, 1;
	st.global.u32 	[%rd6], %r11;
$L__BB0_3:
	bar.sync 	0;
	bra.uni 	$L__BB0_7;
$L__BB0_4:
	and.b32  	%r6, %r2, -2147483647;
	setp.ne.s32 	%p2, %r6, 1;
	@%p2 bra 	$L__BB0_6;
	mul.wide.u32 	%rd3, %r2, 4;
	add.s64 	%rd4, %rd1, %rd3;
	ld.global.u32 	%r7, [%rd4];
	add.s32 	%r8, %r7, -1;
	st.global.u32 	[%rd4], %r8;
$L__BB0_6:
	bar.sync 	0;
$L__BB0_7:
	ret;

}


// ===== COMPILED SASS (sm_100) =====

	.target	sm_100

	.elftype	@"ET_EXEC"


//--------------------- .note.nv.tkinfo           --------------------------
	.section	.note.nv.tkinfo,"",@"SHT_NOTE"
	.sectionflags	@"SHF_NOTE_NV_TKINFO"
	.tkinfo
        /*0018*/ 	.word	0x00000002
        /*0030*/ 	.string	""
        /*0030*/ 	.string	"ptxas"
        /*0030*/ 	.string	"Cuda compilation tools, release 13.0, V13.0.88"
        /*0030*/ 	.string	"Build cuda_13.0.r13.0/compiler.36424714_0"
        /*0030*/ 	.string	"-arch sm_100 -m 64 "



//--------------------- .note.nv.cuinfo           --------------------------
	.section	.note.nv.cuinfo,"",@"SHT_NOTE"
	.sectionflags	@"SHF_NOTE_NV_CUINFO"
        /*0018*/ 	.short	0x0002
        /*001a*/ 	.short	0x0064
        /*001c*/ 	.short	0x0082
	.zero		2


//--------------------- .nv.info                  --------------------------
	.section	.nv.info,"",@"SHT_CUDA_INFO"
	.align	4


	//----- nvinfo : EIATTR_REGCOUNT
	.align		4
        /*0000*/ 	.byte	0x04, 0x2f
        /*0002*/ 	.short	(.L_1 - .L_0)
	.align		4
.L_0:
        /*0004*/ 	.word	index@(_Z2dlPi)
        /*0008*/ 	.word	0x00000008


	//----- nvinfo : EIATTR_FRAME_SIZE
	.align		4
.L_1:
        /*000c*/ 	.byte	0x04, 0x11
        /*000e*/ 	.short	(.L_3 - .L_2)
	.align		4
.L_2:
        /*0010*/ 	.word	index@(_Z2dlPi)
        /*0014*/ 	.word	0x00000000


	//----- nvinfo : EIATTR_MIN_STACK_SIZE
	.align		4
.L_3:
        /*0018*/ 	.byte	0x04, 0x12
        /*001a*/ 	.short	(.L_5 - .L_4)
	.align		4
.L_4:
        /*001c*/ 	.word	index@(_Z2dlPi)
        /*0020*/ 	.word	0x00000000
.L_5:


//--------------------- .nv.compat                --------------------------
	.section	.nv.compat,"",@"SHT_CUDA_COMPAT_INFO"
	.align	4
        /*0000*/ 	.byte	0x02, 0x09, 0x00, 0x00, 0x02, 0x02, 0x01, 0x00, 0x02, 0x05, 0x05, 0x00, 0x03, 0x07, 0x01, 0x01
        /*0010*/ 	.byte	0x02, 0x03, 0x00, 0x00, 0x02, 0x06, 0x01, 0x00, 0x04, 0x0b, 0x08, 0x00, 0x09, 0x00, 0x00, 0x00
        /*0020*/ 	.byte	0x00, 0x00, 0x00, 0x00


//--------------------- .nv.info._Z2dlPi          --------------------------
	.section	.nv.info._Z2dlPi,"",@"SHT_CUDA_INFO"
	.sectionflags	@""
	.align	4


	//----- nvinfo : EIATTR_CUDA_API_VERSION
	.align		4
        /*0000*/ 	.byte	0x04, 0x37
        /*0002*/ 	.short	(.L_7 - .L_6)
.L_6:
        /*0004*/ 	.word	0x00000082


	//----- nvinfo : EIATTR_KPARAM_INFO
	.align		4
.L_7:
        /*0008*/ 	.byte	0x04, 0x17
        /*000a*/ 	.short	(.L_9 - .L_8)
.L_8:
        /*000c*/ 	.word	0x00000000
        /*0010*/ 	.short	0x0000
        /*0012*/ 	.short	0x0000
        /*0014*/ 	.byte	0x00, 0xf5, 0x21, 0x00


	//----- nvinfo : EIATTR_SPARSE_MMA_MASK
	.align		4
.L_9:
        /*0018*/ 	.byte	0x03, 0x50
        /*001a*/ 	.short	0x0000


	//----- nvinfo : EIATTR_MAXREG_COUNT
	.align		4
        /*001c*/ 	.byte	0x03, 0x1b
        /*001e*/ 	.short	0x00ff


	//----- nvinfo : EIATTR_NUM_BARRIERS
	.align		4
        /*0020*/ 	.byte	0x02, 0x4c
        /*0022*/ 	.byte	0x01
	.zero		1


	//----- nvinfo : EIATTR_MERCURY_ISA_VERSION
	.align		4
        /*0024*/ 	.byte	0x03, 0x5f
        /*0026*/ 	.short	0x0101


	//----- nvinfo : EIATTR_VRC_CTA_INIT_COUNT
	.align		4
        /*0028*/ 	.byte	0x02, 0x4a
	.zero		1
	.zero		1


	//----- nvinfo : EIATTR_EXIT_INSTR_OFFSETS
	.align		4
        /*002c*/ 	.byte	0x04, 0x1c
        /*002e*/ 	.short	(.L_11 - .L_10)


	//   ....[0]....
.L_10:
        /*0030*/ 	.word	0x00000140


	//   ....[1]....
        /*0034*/ 	.word	0x00000200


	//----- nvinfo : EIATTR_CRS_STACK_SIZE
	.align		4
.L_11:
        /*0038*/ 	.byte	0x04, 0x1e
        /*003a*/ 	.short	(.L_13 - .L_12)
.L_12:
        /*003c*/ 	.word	0x00000000


	//----- nvinfo : EIATTR_CBANK_PARAM_SIZE
	.align		4
.L_13:
        /*0040*/ 	.byte	0x03, 0x19
        /*0042*/ 	.short	0x0008


	//----- nvinfo : EIATTR_PARAM_CBANK
	.align		4
        /*0044*/ 	.byte	0x04, 0x0a
        /*0046*/ 	.short	(.L_15 - .L_14)
	.align		4
.L_14:
        /*0048*/ 	.word	index@(.nv.constant0._Z2dlPi)
        /*004c*/ 	.short	0x0380
        /*004e*/ 	.short	0x0008


	//----- nvinfo : EIATTR_SW_WAR
	.align		4
.L_15:
        /*0050*/ 	.byte	0x04, 0x36
        /*0052*/ 	.short	(.L_17 - .L_16)
.L_16:
        /*0054*/ 	.word	0x00000008
.L_17:


//--------------------- .nv.callgraph             --------------------------
	.section	.nv.callgraph,"",@"SHT_CUDA_CALLGRAPH"
	.align	4
	.sectionentsize	8
	.align		4
        /*0000*/ 	.word	0x00000000
	.align		4
        /*0004*/ 	.word	0xffffffff
	.align		4
        /*0008*/ 	.word	0x00000000
	.align		4
        /*000c*/ 	.word	0xfffffffe
	.align		4
        /*0010*/ 	.word	0x00000000
	.align		4
        /*0014*/ 	.word	0xfffffffd
	.align		4
        /*0018*/ 	.word	0x00000000
	.align		4
        /*001c*/ 	.word	0xfffffffc


//--------------------- .text._Z2dlPi             --------------------------
	.section	.text._Z2dlPi,"ax",@progbits
	.align	128
        .global         _Z2dlPi
        .type           _Z2dlPi,@function
        .size           _Z2dlPi,(.L_x_6 - _Z2dlPi)
        .other          _Z2dlPi,@"STO_CUDA_ENTRY STV_DEFAULT"
_Z2dlPi:
.text._Z2dlPi:
[----:B------:R-:W-:Y:S08]  /*0000*/  LDC R1, c[0x0][0x37c] ;  /* 0x0000df00ff017b82 */ /* 0x000ff00000000800 */
[----:B------:R-:W0:Y:S01]  /*0010*/  S2UR UR5, SR_CTAID.X ;  /* 0x00000000000579c3 */ /* 0x000e220000002500 */
[----:B------:R-:W1:Y:S01]  /*0020*/  S2R R0, SR_TID.X ;  /* 0x0000000000007919 */ /* 0x000e620000002100 */
[----:B------:R-:W2:Y:S06]  /*0030*/  LDCU.64 UR6, c[0x0][0x358] ;  /* 0x00006b00ff0677ac */ /* 0x000eac0008000a00 */
[----:B------:R-:W1:Y:S01]  /*0040*/  LDC R5, c[0x0][0x360] ;  /* 0x0000d800ff057b82 */ /* 0x000e620000000800 */
[----:B0-----:R-:W-:-:S04]  /*0050*/  ULOP3.LUT UR4, UR5, 0x1, URZ, 0xc0, !UPT ;  /* 0x0000000105047892 */ /* 0x001fc8000f8ec0ff */
[----:B------:R-:W-:Y:S01]  /*0060*/  UISETP.NE.U32.AND UP0, UPT, UR4, 0x1, UPT ;  /* 0x000000010400788c */ /* 0x000fe2000bf05070 */
[----:B-1----:R-:W-:-:S08]  /*0070*/  IMAD R5, R5, UR5, R0 ;  /* 0x0000000505057c24 */ /* 0x002fd0000f8e0200 */
[----:B--2---:R-:W-:Y:S05]  /*0080*/  BRA.U !UP0, `(.L_x_0) ;  /* 0x0000000108307547 */ /* 0x004fea000b800000 */
[----:B------:R-:W-:Y:S01]  /*0090*/  LOP3.LUT R0, R0, 0x1, RZ, 0xc0, !PT ;  /* 0x0000000100007812 */ /* 0x000fe200078ec0ff */
[----:B------:R-:W-:Y:S03]  /*00a0*/  BSSY.RECONVERGENT B0, `(.L_x_1) ;  /* 0x0000008000007945 */ /* 0x000fe60003800200 */
[----:B------:R-:W-:-:S13]  /*00b0*/  ISETP.NE.U32.AND P0, PT, R0, 0x1, PT ;  /* 0x000000010000780c */ /* 0x000fda0003f05070 */
[----:B------:R-:W-:Y:S05]  /*00c0*/  @!P0 BRA `(.L_x_2) ;  /* 0x0000000000148947 */ /* 0x000fea0003800000 */
[----:B------:R-:W0:Y:S02]  /*00d0*/  LDC.64 R2, c[0x0][0x380] ;  /* 0x0000e000ff027b82 */ /* 0x000e240000000a00 */
[----:B0-----:R-:W-:-:S05]  /*00e0*/  IMAD.WIDE R2, R5, 0x4, R2 ;  /* 0x0000000405027825 */ /* 0x001fca00078e0202 */
[----:B------:R-:W2:Y:S02]  /*00f0*/  LDG.E R0, desc[UR6][R2.64] ;  /* 0x0000000602007981 */ /* 0x000ea4000c1e1900 */
[----:B--2---:R-:W-:-:S05]  /*0100*/  VIADD R5, R0, 0x1 ;  /* 0x0000000100057836 */ /* 0x004fca0000000000 */
[----:B------:R0:W-:Y:S02]  /*0110*/  STG.E desc[UR6][R2.64], R5 ;  /* 0x0000000502007986 */ /* 0x0001e4000c101906 */
.L_x_2:
[----:B------:R-:W-:Y:S05]  /*0120*/  BSYNC.RECONVERGENT B0 ;  /* 0x0000000000007941 */ /* 0x000fea0003800200 */
.L_x_1:
[----:B------:R-:W-:Y:S06]  /*0130*/  BAR.SYNC.DEFER_BLOCKING 0x0 ;  /* 0x0000000000007b1d */ /* 0x000fec0000010000 */
[----:B------:R-:W-:Y:S05]  /*0140*/  EXIT ;  /* 0x000000000000794d */ /* 0x000fea0003800000 */
.L_x_0:
[----:B------:R-:W-:Y:S01]  /*0150*/  LOP3.LUT R0, R5, 0x80000001, RZ, 0xc0, !PT ;  /* 0x8000000105007812 */ /* 0x000fe200078ec0ff */
[----:B------:R-:W-:Y:S03]  /*0160*/  BSSY.RECONVERGENT B0, `(.L_x_3) ;  /* 0x0000008000007945 */ /* 0x000fe60003800200 */
[----:B------:R-:W-:-:S13]  /*0170*/  ISETP.NE.AND P0, PT, R0, 0x1, PT ;  /* 0x000000010000780c */ /* 0x000fda0003f05270 */
[----:B------:R-:W-:Y:S05]  /*0180*/  @P0 BRA `(.L_x_4) ;  /* 0x0000000000140947 */ /* 0x000fea0003800000 */
[----:B------:R-:W0:Y:S02]  /*0190*/  LDC.64 R2, c[0x0][0x380] ;  /* 0x0000e000ff027b82 */ /* 0x000e240000000a00 */
[----:B0-----:R-:W-:-:S05]  /*01a0*/  IMAD.WIDE.U32 R2, R5, 0x4, R2 ;  /* 0x0000000405027825 */ /* 0x001fca00078e0002 */
[----:B------:R-:W2:Y:S02]  /*01b0*/  LDG.E R0, desc[UR6][R2.64] ;  /* 0x0000000602007981 */ /* 0x000ea4000c1e1900 */
[----:B--2---:R-:W-:-:S05]  /*01c0*/  IADD3 R5, PT, PT, R0, -0x1, RZ ;  /* 0xffffffff00057810 */ /* 0x004fca0007ffe0ff */
[----:B------:R0:W-:Y:S02]  /*01d0*/  STG.E desc[UR6][R2.64], R5 ;  /* 0x0000000502007986 */ /* 0x0001e4000c101906 */
.L_x_4:
[----:B------:R-:W-:Y:S05]  /*01e0*/  BSYNC.RECONVERGENT B0 ;  /* 0x0000000000007941 */ /* 0x000fea0003800200 */
.L_x_3:
[----:B------:R-:W-:Y:S06]  /*01f0*/  BAR.SYNC.DEFER_BLOCKING 0x0 ;  /* 0x0000000000007b1d */ /* 0x000fec0000010000 */
[----:B------:R-:W-:Y:S05]  /*0200*/  EXIT ;  /* 0x000000000000794d */ /* 0x000fea0003800000 */
.L_x_5:
[----:B------:R-:W-:-:S00]  /*0210*/  BRA `(.L_x_5) ;  /* 0xfffffffc00fc7947 */ /* 0x000fc0000383ffff */
[----:B------:R-:W-:-:S00]  /*0220*/  NOP ;  /* 0x0000000000007918 */ /* 0x000fc00000000000 */
        /* <DEDUP_REMOVED lines=13> */
.L_x_6:


//--------------------- .nv.shared.reserved.0     --------------------------
	.section	.nv.shared.reserved.0,"aw",@nobits
	.weak		__nv_reservedSMEM_offset_0_alias
	.size		__nv_reservedSMEM_offset_0_alias, 0, 64
	.other		__nv_reservedSMEM_offset_0_alias,@"STO_CUDA_RESERVED_SHARED STV_DEFAULT"
__nv_reservedSMEM_offset_0_alias:
	.zero		0
	.zero		64


//--------------------- .nv.constant0._Z2dlPi     --------------------------
	.section	.nv.constant0._Z2dlPi,"a",@progbits
	.sectionflags	@""
	.align	4
.nv.constant0._Z2dlPi:
	.zero		904


//--------------------- SYMBOLS --------------------------

	.type		.nv.reservedSmem.offset0,@object
	.size		.nv.reservedSmem.offset0,0x4
